//
// Generated by NVIDIA NVVM Compiler
//
// Compiler Build ID: CL-36424714
// Cuda compilation tools, release 13.0, V13.0.88
// Based on NVVM 20.0.0
//

.version 9.0
.target sm_100
.address_size 64

	// .globl	_Z9kernel_01v
.extern .func  (.param .b32 func_retval0) vprintf
(
	.param .b64 vprintf_param_0,
	.param .b64 vprintf_param_1
)
;
.global .align 1 .b8 $str[15] = {72, 101, 108, 108, 111, 44, 32, 119, 111, 114, 108, 100, 33, 10};
.global .align 1 .b8 $str$1[50] = {73, 32, 97, 109, 32, 102, 114, 111, 109, 32, 37, 105, 32, 98, 108, 111, 99, 107, 44, 32, 37, 105, 32, 116, 104, 114, 101, 97, 100, 32, 40, 103, 108, 111, 98, 97, 108, 32, 105, 110, 100, 101, 120, 58, 32, 37, 105, 41, 10};

.visible .entry _Z9kernel_01v()
{
	.reg .b32 	%r<3>;
	.reg .b64 	%rd<3>;

	mov.u64 	%rd1, $str;
	cvta.global.u64 	%rd2, %rd1;
	{ // callseq 0, 0
	.param .b64 param0;
	st.param.b64 	[param0], %rd2;
	.param .b64 param1;
	st.param.b64 	[param1], 0;
	.param .b32 retval0;
	call.uni (retval0), 
	vprintf, 
	(
	param0, 
	param1
	);
	ld.param.b32 	%r1, [retval0];
	} // callseq 0
	ret;

}
	// .globl	_Z9kernel_02v
.visible .entry _Z9kernel_02v()
{
	.local .align 8 .b8 	__local_depot1[16];
	.reg .b64 	%SP;
	.reg .b64 	%SPL;
	.reg .b32 	%r<7>;
	.reg .b64 	%rd<5>;

	mov.u64 	%SPL, __local_depot1;
	cvta.local.u64 	%SP, %SPL;
	add.u64 	%rd1, %SP, 0;
	add.u64 	%rd2, %SPL, 0;
	mov.u32 	%r1, %ctaid.x;
	mov.u32 	%r2, %ntid.x;
	mov.u32 	%r3, %tid.x;
	mad.lo.s32 	%r4, %r1, %r2, %r3;
	st.local.v2.u32 	[%rd2], {%r1, %r3};
	st.local.u32 	[%rd2+8], %r4;
	mov.u64 	%rd3, $str$1;
	cvta.global.u64 	%rd4, %rd3;
	{ // callseq 1, 0
	.param .b64 param0;
	st.param.b64 	[param0], %rd4;
	.param .b64 param1;
	st.param.b64 	[param1], %rd1;
	.param .b32 retval0;
	call.uni (retval0), 
	vprintf, 
	(
	param0, 
	param1
	);
	ld.param.b32 	%r5, [retval0];
	} // callseq 1
	ret;

}
	// .globl	_Z9kernel_03Pii
.visible .entry _Z9kernel_03Pii(
	.param .u64 .ptr .align 1 _Z9kernel_03Pii_param_0,
	.param .u32 _Z9kernel_03Pii_param_1
)
{
	.reg .pred 	%p<2>;
	.reg .b32 	%r<8>;
	.reg .b64 	%rd<5>;

	ld.param.u64 	%rd1, [_Z9kernel_03Pii_param_0];
	ld.param.u32 	%r2, [_Z9kernel_03Pii_param_1];
	mov.u32 	%r3, %ctaid.x;
	mov.u32 	%r4, %ntid.x;
	mov.u32 	%r5, %tid.x;
	mad.lo.s32 	%r1, %r3, %r4, %r5;
	setp.ge.s32 	%p1, %r1, %r2;
	@%p1 bra 	$L__BB2_2;
	cvta.to.global.u64 	%rd2, %rd1;
	mul.wide.s32 	%rd3, %r1, 4;
	add.s64 	%rd4, %rd2, %rd3;
	ld.global.u32 	%r6, [%rd4];
	add.s32 	%r7, %r6, %r1;
	st.global.u32 	[%rd4], %r7;
$L__BB2_2:
	ret;

}


// ===== COMPILED SASS (sm_100) =====

	.target	sm_100

	.elftype	@"ET_EXEC"


//--------------------- .note.nv.tkinfo           --------------------------
	.section	.note.nv.tkinfo,"",@"SHT_NOTE"
	.sectionflags	@"SHF_NOTE_NV_TKINFO"
	.tkinfo
        /*0018*/ 	.word	0x00000002
        /*0030*/ 	.string	""
        /*0030*/ 	.string	"ptxas"
        /*0030*/ 	.string	"Cuda compilation tools, release 13.0, V13.0.88"
        /*0030*/ 	.string	"Build cuda_13.0.r13.0/compiler.36424714_0"
        /*0030*/ 	.string	"-arch sm_100 -m 64 "



//--------------------- .note.nv.cuinfo           --------------------------
	.section	.note.nv.cuinfo,"",@"SHT_NOTE"
	.sectionflags	@"SHF_NOTE_NV_CUINFO"
        /*0018*/ 	.short	0x0002
        /*001a*/ 	.short	0x0064
        /*001c*/ 	.short	0x0082
	.zero		2


//--------------------- .nv.info                  --------------------------
	.section	.nv.info,"",@"SHT_CUDA_INFO"
	.align	4


	//----- nvinfo : EIATTR_REGCOUNT
	.align		4
        /*0000*/ 	.byte	0x04, 0x2f
        /*0002*/ 	.short	(.L_3 - .L_2)
	.align		4
.L_2:
        /*0004*/ 	.word	index@(_Z9kernel_01v)
        /*0008*/ 	.word	0x00000018


	//----- nvinfo : EIATTR_FRAME_SIZE
	.align		4
.L_3:
        /*000c*/ 	.byte	0x04, 0x11
        /*000e*/ 	.short	(.L_5 - .L_4)
	.align		4
.L_4:
        /*0010*/ 	.word	index@(_Z9kernel_01v)
        /*0014*/ 	.word	0x00000000


	//----- nvinfo : EIATTR_REGCOUNT
	.align		4
.L_5:
        /*0018*/ 	.byte	0x04, 0x2f
        /*001a*/ 	.short	(.L_7 - .L_6)
	.align		4
.L_6:
        /*001c*/ 	.word	index@(_Z9kernel_02v)
        /*0020*/ 	.word	0x00000018


	//----- nvinfo : EIATTR_FRAME_SIZE
	.align		4
.L_7:
        /*0024*/ 	.byte	0x04, 0x11
        /*0026*/ 	.short	(.L_9 - .L_8)
	.align		4
.L_8:
        /*0028*/ 	.word	index@(_Z9kernel_02v)
        /*002c*/ 	.word	0x00000010


	//----- nvinfo : EIATTR_REGCOUNT
	.align		4
.L_9:
        /*0030*/ 	.byte	0x04, 0x2f
        /*0032*/ 	.short	(.L_11 - .L_10)
	.align		4
.L_10:
        /*0034*/ 	.word	index@(_Z9kernel_03Pii)
        /*0038*/ 	.word	0x00000008


	//----- nvinfo : EIATTR_FRAME_SIZE
	.align		4
.L_11:
        /*003c*/ 	.byte	0x04, 0x11
        /*003e*/ 	.short	(.L_13 - .L_12)
	.align		4
.L_12:
        /*0040*/ 	.word	index@(_Z9kernel_03Pii)
        /*0044*/ 	.word	0x00000000


	//----- nvinfo : EIATTR_MIN_STACK_SIZE
	.align		4
.L_13:
        /*0048*/ 	.byte	0x04, 0x12
        /*004a*/ 	.short	(.L_15 - .L_14)
	.align		4
.L_14:
        /*004c*/ 	.word	index@(_Z9kernel_03Pii)
        /*0050*/ 	.word	0x00000000


	//----- nvinfo : EIATTR_MIN_STACK_SIZE
	.align		4
.L_15:
        /*0054*/ 	.byte	0x04, 0x12
        /*0056*/ 	.short	(.L_17 - .L_16)
	.align		4
.L_16:
        /*0058*/ 	.word	index@(_Z9kernel_02v)
        /*005c*/ 	.word	0x00000010


	//----- nvinfo : EIATTR_MIN_STACK_SIZE
	.align		4
.L_17:
        /*0060*/ 	.byte	0x04, 0x12
        /*0062*/ 	.short	(.L_19 - .L_18)
	.align		4
.L_18:
        /*0064*/ 	.word	index@(_Z9kernel_01v)
        /*0068*/ 	.word	0x00000000
.L_19:


//--------------------- .nv.compat                --------------------------
	.section	.nv.compat,"",@"SHT_CUDA_COMPAT_INFO"
	.align	4
        /*0000*/ 	.byte	0x02, 0x09, 0x00, 0x00, 0x02, 0x02, 0x01, 0x00, 0x02, 0x05, 0x05, 0x00, 0x03, 0x07, 0x01, 0x01
        /*0010*/ 	.byte	0x02, 0x03, 0x00, 0x00, 0x02, 0x06, 0x01, 0x00, 0x04, 0x0b, 0x08, 0x00, 0x09, 0x00, 0x00, 0x00
        /*0020*/ 	.byte	0x00, 0x00, 0x00, 0x00


//--------------------- .nv.info._Z9kernel_03Pii  --------------------------
	.section	.nv.info._Z9kernel_03Pii,"",@"SHT_CUDA_INFO"
	.sectionflags	@""
	.align	4


	//----- nvinfo : EIATTR_CUDA_API_VERSION
	.align		4
        /*0000*/ 	.byte	0x04, 0x37
        /*0002*/ 	.short	(.L_21 - .L_20)
.L_20:
        /*0004*/ 	.word	0x00000082


	//----- nvinfo : EIATTR_KPARAM_INFO
	.align		4
.L_21:
        /*0008*/ 	.byte	0x04, 0x17
        /*000a*/ 	.short	(.L_23 - .L_22)
.L_22:
        /*000c*/ 	.word	0x00000000
        /*0010*/ 	.short	0x0001
        /*0012*/ 	.short	0x0008
        /*0014*/ 	.byte	0x00, 0xf0, 0x11, 0x00


	//----- nvinfo : EIATTR_KPARAM_INFO
	.align		4
.L_23:
        /*0018*/ 	.byte	0x04, 0x17
        /*001a*/ 	.short	(.L_25 - .L_24)
.L_24:
        /*001c*/ 	.word	0x00000000
        /*0020*/ 	.short	0x0000
        /*0022*/ 	.short	0x0000
        /*0024*/ 	.byte	0x00, 0xf5, 0x21, 0x00


	//----- nvinfo : EIATTR_SPARSE_MMA_MASK
	.align		4
.L_25:
        /*0028*/ 	.byte	0x03, 0x50
        /*002a*/ 	.short	0x0000


	//----- nvinfo : EIATTR_MAXREG_COUNT
	.align		4
        /*002c*/ 	.byte	0x03, 0x1b
        /*002e*/ 	.short	0x00ff


	//----- nvinfo : EIATTR_MERCURY_ISA_VERSION
	.align		4
        /*0030*/ 	.byte	0x03, 0x5f
        /*0032*/ 	.short	0x0101


	//----- nvinfo : EIATTR_VRC_CTA_INIT_COUNT
	.align		4
        /*0034*/ 	.byte	0x02, 0x4a
	.zero		1
	.zero		1


	//----- nvinfo : EIATTR_EXIT_INSTR_OFFSETS
	.align		4
        /*0038*/ 	.byte	0x04, 0x1c
        /*003a*/ 	.short	(.L_27 - .L_26)


	//   ....[0]....
.L_26:
        /*003c*/ 	.word	0x00000070


	//   ....[1]....
        /*0040*/ 	.word	0x000000e0


	//----- nvinfo : EIATTR_CBANK_PARAM_SIZE
	.align		4
.L_27:
        /*0044*/ 	.byte	0x03, 0x19
        /*0046*/ 	.short	0x000c


	//----- nvinfo : EIATTR_PARAM_CBANK
	.align		4
        /*0048*/ 	.byte	0x04, 0x0a
        /*004a*/ 	.short	(.L_29 - .L_28)
	.align		4
.L_28:
        /*004c*/ 	.word	index@(.nv.constant0._Z9kernel_03Pii)
        /*0050*/ 	.short	0x0380
        /*0052*/ 	.short	0x000c


	//----- nvinfo : EIATTR_SW_WAR
	.align		4
.L_29:
        /*0054*/ 	.byte	0x04, 0x36
        /*0056*/ 	.short	(.L_31 - .L_30)
.L_30:
        /*0058*/ 	.word	0x00000008
.L_31:


//--------------------- .nv.info._Z9kernel_02v    --------------------------
	.section	.nv.info._Z9kernel_02v,"",@"SHT_CUDA_INFO"
	.sectionflags	@""
	.align	4


	//----- nvinfo : EIATTR_CUDA_API_VERSION
	.align		4
        /*0000*/ 	.byte	0x04, 0x37
        /*0002*/ 	.short	(.L_33 - .L_32)
.L_32:
        /*0004*/ 	.word	0x00000082


	//----- nvinfo : EIATTR_SPARSE_MMA_MASK
	.align		4
.L_33:
        /*0008*/ 	.byte	0x03, 0x50
        /*000a*/ 	.short	0x0000


	//----- nvinfo : EIATTR_MAXREG_COUNT
	.align		4
        /*000c*/ 	.byte	0x03, 0x1b
        /*000e*/ 	.short	0x00ff


	//----- nvinfo : EIATTR_EXTERNS
	.align		4
        /*0010*/ 	.byte	0x04, 0x0f
        /*0012*/ 	.short	(.L_35 - .L_34)


	//   ....[0]....
	.align		4
.L_34:
        /*0014*/ 	.word	index@(vprintf)


	//----- nvinfo : EIATTR_MERCURY_ISA_VERSION
	.align		4
.L_35:
        /*0018*/ 	.byte	0x03, 0x5f
        /*001a*/ 	.short	0x0101


	//----- nvinfo : EIATTR_VRC_CTA_INIT_COUNT
	.align		4
        /*001c*/ 	.byte	0x02, 0x4a
	.zero		1
	.zero		1


	//----- nvinfo : EIATTR_SYSCALL_OFFSETS
	.align		4
        /*0020*/ 	.byte	0x04, 0x46
        /*0022*/ 	.short	(.L_37 - .L_36)


	//   ....[0]....
.L_36:
        /*0024*/ 	.word	0x00000120


	//----- nvinfo : EIATTR_EXIT_INSTR_OFFSETS
	.align		4
.L_37:
        /*0028*/ 	.byte	0x04, 0x1c
        /*002a*/ 	.short	(.L_39 - .L_38)


	//   ....[0]....
.L_38:
        /*002c*/ 	.word	0x00000130


	//----- nvinfo : EIATTR_SW_WAR
	.align		4
.L_39:
        /*0030*/ 	.byte	0x04, 0x36
        /*0032*/ 	.short	(.L_41 - .L_40)
.L_40:
        /*0034*/ 	.word	0x00000008
.L_41:


//--------------------- .nv.info._Z9kernel_01v    --------------------------
	.section	.nv.info._Z9kernel_01v,"",@"SHT_CUDA_INFO"
	.sectionflags	@""
	.align	4


	//----- nvinfo : EIATTR_CUDA_API_VERSION
	.align		4
        /*0000*/ 	.byte	0x04, 0x37
        /*0002*/ 	.short	(.L_43 - .L_42)
.L_42:
        /*0004*/ 	.word	0x00000082


	//----- nvinfo : EIATTR_SPARSE_MMA_MASK
	.align		4
.L_43:
        /*0008*/ 	.byte	0x03, 0x50
        /*000a*/ 	.short	0x0000


	//----- nvinfo : EIATTR_MAXREG_COUNT
	.align		4
        /*000c*/ 	.byte	0x03, 0x1b
        /*000e*/ 	.short	0x00ff


	//----- nvinfo : EIATTR_EXTERNS
	.align		4
        /*0010*/ 	.byte	0x04, 0x0f
        /*0012*/ 	.short	(.L_45 - .L_44)


	//   ....[0]....
	.align		4
.L_44:
        /*0014*/ 	.word	index@(vprintf)


	//----- nvinfo : EIATTR_MERCURY_ISA_VERSION
	.align		4
.L_45:
        /*0018*/ 	.byte	0x03, 0x5f
        /*001a*/ 	.short	0x0101


	//----- nvinfo : EIATTR_VRC_CTA_INIT_COUNT
	.align		4
        /*001c*/ 	.byte	0x02, 0x4a
	.zero		1
	.zero		1


	//----- nvinfo : EIATTR_SYSCALL_OFFSETS
	.align		4
        /*0020*/ 	.byte	0x04, 0x46
        /*0022*/ 	.short	(.L_47 - .L_46)


	//   ....[0]....
.L_46:
        /*0024*/ 	.word	0x00000080


	//----- nvinfo : EIATTR_EXIT_INSTR_OFFSETS
	.align		4
.L_47:
        /*0028*/ 	.byte	0x04, 0x1c
        /*002a*/ 	.short	(.L_49 - .L_48)


	//   ....[0]....
.L_48:
        /*002c*/ 	.word	0x00000090


	//----- nvinfo : EIATTR_SW_WAR
	.align		4
.L_49:
        /*0030*/ 	.byte	0x04, 0x36
        /*0032*/ 	.short	(.L_51 - .L_50)
.L_50:
        /*0034*/ 	.word	0x00000008
.L_51:


//--------------------- .nv.callgraph             --------------------------
	.section	.nv.callgraph,"",@"SHT_CUDA_CALLGRAPH"
	.align	4
	.sectionentsize	8
	.align		4
        /*0000*/ 	.word	0x00000000
	.align		4
        /*0004*/ 	.word	0xffffffff
	.align		4
        /*0008*/ 	.word	index@(_Z9kernel_02v)
	.align		4
        /*000c*/ 	.word	index@(vprintf)
	.align		4
        /*0010*/ 	.word	index@(_Z9kernel_01v)
	.align		4
        /*0014*/ 	.word	index@(vprintf)
	.align		4
        /*0018*/ 	.word	0x00000000
	.align		4
        /*001c*/ 	.word	0xfffffffe
	.align		4
        /*0020*/ 	.word	0x00000000
	.align		4
        /*0024*/ 	.word	0xfffffffd
	.align		4
        /*0028*/ 	.word	0x00000000
	.align		4
        /*002c*/ 	.word	0xfffffffc


//--------------------- .nv.constant4             --------------------------
	.section	.nv.constant4,"a",@progbits
	.align	8
	.align		8
.nv.constant4:
        /*0000*/ 	.dword	$str
	.align		8
        /*0008*/ 	.dword	$str$1
	.align		8
        /*0010*/ 	.dword	vprintf


//--------------------- .text._Z9kernel_03Pii     --------------------------
	.section	.text._Z9kernel_03Pii,"ax",@progbits
	.align	128
        .global         _Z9kernel_03Pii
        .type           _Z9kernel_03Pii,@function
        .size           _Z9kernel_03Pii,(.L_x_5 - _Z9kernel_03Pii)
        .other          _Z9kernel_03Pii,@"STO_CUDA_ENTRY STV_DEFAULT"
_Z9kernel_03Pii:
.text._Z9kernel_03Pii:
[----:B------:R-:W-:Y:S01]  /*0000*/  LDC R1, c[0x0][0x37c] ;  /* 0x0000df00ff017b82 */ /* 0x000fe20000000800 */
[----:B------:R-:W0:Y:S07]  /*0010*/  S2R R0, SR_TID.X ;  /* 0x0000000000007919 */ /* 0x000e2e0000002100 */
[----:B------:R-:W0:Y:S01]  /*0020*/  S2UR UR4, SR_CTAID.X ;  /* 0x00000000000479c3 */ /* 0x000e220000002500 */
[----:B------:R-:W1:Y:S07]  /*0030*/  LDCU UR5, c[0x0][0x388] ;  /* 0x00007100ff0577ac */ /* 0x000e6e0008000800 */
[----:B------:R-:W0:Y:S02]  /*0040*/  LDC R5, c[0x0][0x360] ;  /* 0x0000d800ff057b82 */ /* 0x000e240000000800 */
[----:B0-----:R-:W-:-:S05]  /*0050*/  IMAD R5, R5, UR4, R0 ;  /* 0x0000000405057c24 */ /* 0x001fca000f8e0200 */
[----:B-1----:R-:W-:-:S13]  /*0060*/  ISETP.GE.AND P0, PT, R5, UR5, PT ;  /* 0x0000000505007c0c */ /* 0x002fda000bf06270 */
[----:B------:R-:W-:Y:S05]  /*0070*/  @P0 EXIT ;  /* 0x000000000000094d */ /* 0x000fea0003800000 */
[----:B------:R-:W0:Y:S01]  /*0080*/  LDC.64 R2, c[0x0][0x380] ;  /* 0x0000e000ff027b82 */ /* 0x000e220000000a00 */
[----:B------:R-:W1:Y:S01]  /*0090*/  LDCU.64 UR4, c[0x0][0x358] ;  /* 0x00006b00ff0477ac */ /* 0x000e620008000a00 */
[----:B0-----:R-:W-:-:S05]  /*00a0*/  IMAD.WIDE R2, R5, 0x4, R2 ;  /* 0x0000000405027825 */ /* 0x001fca00078e0202 */
[----:B-1----:R-:W2:Y:S02]  /*00b0*/  LDG.E R0, desc[UR4][R2.64] ;  /* 0x0000000402007981 */ /* 0x002ea4000c1e1900 */
[----:B--2---:R-:W-:-:S05]  /*00c0*/  IADD3 R5, PT, PT, R5, R0, RZ ;  /* 0x0000000005057210 */ /* 0x004fca0007ffe0ff */
[----:B------:R-:W-:Y:S01]  /*00d0*/  STG.E desc[UR4][R2.64], R5 ;  /* 0x0000000502007986 */ /* 0x000fe2000c101904 */
[----:B------:R-:W-:Y:S05]  /*00e0*/  EXIT ;  /* 0x000000000000794d */ /* 0x000fea0003800000 */
.L_x_0:
[----:B------:R-:W-:-:S00]  /*00f0*/  BRA `(.L_x_0) ;  /* 0xfffffffc00fc7947 */ /* 0x000fc0000383ffff */
[----:B------:R-:W-:-:S00]  /*0100*/  NOP ;  /* 0x0000000000007918 */ /* 0x000fc00000000000 */
[----:B------:R-:W-:-:S00]  /*0110*/  NOP ;  /* 0x0000000000007918 */ /* 0x000fc00000000000 */
[----:B------:R-:W-:-:S00]  /*0120*/  NOP ;  /* 0x0000000000007918 */ /* 0x000fc00000000000 */
[----:B------:R-:W-:-:S00]  /*0130*/  NOP ;  /* 0x0000000000007918 */ /* 0x000fc00000000000 */
[----:B------:R-:W-:-:S00]  /*0140*/  NOP ;  /* 0x0000000000007918 */ /* 0x000fc00000000000 */
[----:B------:R-:W-:-:S00]  /*0150*/  NOP ;  /* 0x0000000000007918 */ /* 0x000fc00000000000 */
[----:B------:R-:W-:-:S00]  /*0160*/  NOP ;  /* 0x0000000000007918 */ /* 0x000fc00000000000 */
[----:B------:R-:W-:-:S00]  /*0170*/  NOP ;  /* 0x0000000000007918 */ /* 0x000fc00000000000 */
.L_x_5:


//--------------------- .text._Z9kernel_02v       --------------------------
	.section	.text._Z9kernel_02v,"ax",@progbits
	.align	128
        .global         _Z9kernel_02v
        .type           _Z9kernel_02v,@function
        .size           _Z9kernel_02v,(.L_x_6 - _Z9kernel_02v)
        .other          _Z9kernel_02v,@"STO_CUDA_ENTRY STV_DEFAULT"
_Z9kernel_02v:
.text._Z9kernel_02v:
[----:B------:R-:W0:Y:S01]  /*0000*/  LDC R1, c[0x0][0x37c] ;  /* 0x0000df00ff017b82 */ /* 0x000e220000000800 */
[----:B------:R-:W1:Y:S01]  /*0010*/  S2R R8, SR_CTAID.X ;  /* 0x0000000000087919 */ /* 0x000e620000002500 */
[----:B------:R-:W2:Y:S01]  /*0020*/  LDCU UR5, c[0x0][0x2fc] ;  /* 0x00005f80ff0577ac */ /* 0x000ea20008000800 */
[----:B------:R-:W-:Y:S01]  /*0030*/  MOV R2, 0x10 ;  /* 0x0000001000027802 */ /* 0x000fe20000000f00 */
[----:B0-----:R-:W-:Y:S01]  /*0040*/  VIADD R1, R1, 0xfffffff0 ;  /* 0xfffffff001017836 */ /* 0x001fe20000000000 */
[----:B------:R-:W1:Y:S01]  /*0050*/  S2R R9, SR_TID.X ;  /* 0x0000000000097919 */ /* 0x000e620000002100 */
[----:B------:R-:W1:Y:S03]  /*0060*/  LDCU UR6, c[0x0][0x360] ;  /* 0x00006c00ff0677ac */ /* 0x000e660008000800 */
[----:B------:R-:W0:Y:S01]  /*0070*/  LDC.64 R2, c[0x4][R2] ;  /* 0x0100000002027b82 */ /* 0x000e220000000a00 */
[----:B------:R-:W3:Y:S02]  /*0080*/  LDCU UR4, c[0x0][0x2f8] ;  /* 0x00005f00ff0477ac */ /* 0x000ee40008000800 */
[----:B---3--:R-:W-:-:S05]  /*0090*/  IADD3 R6, P0, PT, R1, UR4, RZ ;  /* 0x0000000401067c10 */ /* 0x008fca000ff1e0ff */
[----:B--2---:R-:W-:Y:S02]  /*00a0*/  IMAD.X R7, RZ, RZ, UR5, P0 ;  /* 0x00000005ff077e24 */ /* 0x004fe400080e06ff */
[----:B-1----:R-:W-:Y:S01]  /*00b0*/  IMAD R0, R8, UR6, R9 ;  /* 0x0000000608007c24 */ /* 0x002fe2000f8e0209 */
[----:B------:R1:W-:Y:S01]  /*00c0*/  STL.64 [R1], R8 ;  /* 0x0000000801007387 */ /* 0x0003e20000100a00 */
[----:B------:R-:W2:Y:S03]  /*00d0*/  LDCU.64 UR6, c[0x4][0x8] ;  /* 0x01000100ff0677ac */ /* 0x000ea60008000a00 */
[----:B------:R1:W-:Y:S01]  /*00e0*/  STL [R1+0x8], R0 ;  /* 0x0000080001007387 */ /* 0x0003e20000100800 */
[----:B--2---:R-:W-:Y:S01]  /*00f0*/  IMAD.U32 R4, RZ, RZ, UR6 ;  /* 0x00000006ff047e24 */ /* 0x004fe2000f8e00ff */
[----:B01----:R-:W-:-:S07]  /*0100*/  MOV R5, UR7 ;  /* 0x0000000700057c02 */ /* 0x003fce0008000f00 */
[----:B------:R-:W-:-:S07]  /*0110*/  LEPC R20, `(.L_x_1) ;  /* 0x000000001014794e */ /* 0x000fce0000000000 */
[----:B------:R-:W-:Y:S05]  /*0120*/  CALL.ABS.NOINC R2 ;  /* 0x0000000002007343 */ /* 0x000fea0003c00000 */
.L_x_1:
[----:B------:R-:W-:Y:S05]  /*0130*/  EXIT ;  /* 0x000000000000794d */ /* 0x000fea0003800000 */
.L_x_2:
        /* <DEDUP_REMOVED lines=12> */
.L_x_6:


//--------------------- .text._Z9kernel_01v       --------------------------
	.section	.text._Z9kernel_01v,"ax",@progbits
	.align	128
        .global         _Z9kernel_01v
        .type           _Z9kernel_01v,@function
        .size           _Z9kernel_01v,(.L_x_7 - _Z9kernel_01v)
        .other          _Z9kernel_01v,@"STO_CUDA_ENTRY STV_DEFAULT"
_Z9kernel_01v:
.text._Z9kernel_01v:
[----:B------:R-:W0:Y:S01]  /*0000*/  LDC R1, c[0x0][0x37c] ;  /* 0x0000df00ff017b82 */ /* 0x000e220000000800 */
[----:B------:R-:W-:Y:S01]  /*0010*/  MOV R0, 0x10 ;  /* 0x0000001000007802 */ /* 0x000fe20000000f00 */
[----:B------:R-:W1:Y:S01]  /*0020*/  LDCU.64 UR4, c[0x4][URZ] ;  /* 0x01000000ff0477ac */ /* 0x000e620008000a00 */
[----:B------:R-:W-:-:S05]  /*0030*/  CS2R R6, SRZ ;  /* 0x0000000000067805 */ /* 0x000fca000001ff00 */
[----:B------:R2:W3:Y:S01]  /*0040*/  LDC.64 R2, c[0x4][R0] ;  /* 0x0100000000027b82 */ /* 0x0004e20000000a00 */
[----:B-1----:R-:W-:Y:S02]  /*0050*/  IMAD.U32 R4, RZ, RZ, UR4 ;  /* 0x00000004ff047e24 */ /* 0x002fe4000f8e00ff */
[----:B--2---:R-:W-:-:S07]  /*0060*/  IMAD.U32 R5, RZ, RZ, UR5 ;  /* 0x00000005ff057e24 */ /* 0x004fce000f8e00ff */
[----:B------:R-:W-:-:S07]  /*0070*/  LEPC R20, `(.L_x_3) ;  /* 0x000000001014794e */ /* 0x000fce0000000000 */
[----:B0--3--:R-:W-:Y:S05]  /*0080*/  CALL.ABS.NOINC R2 ;  /* 0x0000000002007343 */ /* 0x009fea0003c00000 */
.L_x_3:
[----:B------:R-:W-:Y:S05]  /*0090*/  EXIT ;  /* 0x000000000000794d */ /* 0x000fea0003800000 */
.L_x_4:
        /* <DEDUP_REMOVED lines=14> */
.L_x_7:


//--------------------- .nv.global.init           --------------------------
	.section	.nv.global.init,"aw",@progbits
.nv.global.init:
	.type		$str,@object
	.size		$str,($str$1 - $str)
$str:
        /*0000*/ 	.byte	0x48, 0x65, 0x6c, 0x6c, 0x6f, 0x2c, 0x20, 0x77, 0x6f, 0x72, 0x6c, 0x64, 0x21, 0x0a, 0x00
	.type		$str$1,@object
	.size		$str$1,(.L_1 - $str$1)
$str$1:
        /*000f*/ 	.byte	0x49, 0x20, 0x61, 0x6d, 0x20, 0x66, 0x72, 0x6f, 0x6d, 0x20, 0x25, 0x69, 0x20, 0x62, 0x6c, 0x6f
        /*001f*/ 	.byte	0x63, 0x6b, 0x2c, 0x20, 0x25, 0x69, 0x20, 0x74, 0x68, 0x72, 0x65, 0x61, 0x64, 0x20, 0x28, 0x67
        /*002f*/ 	.byte	0x6c, 0x6f, 0x62, 0x61, 0x6c, 0x20, 0x69, 0x6e, 0x64, 0x65, 0x78, 0x3a, 0x20, 0x25, 0x69, 0x29
        /*003f*/ 	.byte	0x0a, 0x00
.L_1:


//--------------------- .nv.shared.reserved.0     --------------------------
	.section	.nv.shared.reserved.0,"aw",@nobits
	.weak		__nv_reservedSMEM_offset_0_alias
	.size		__nv_reservedSMEM_offset_0_alias, 0, 64
	.other		__nv_reservedSMEM_offset_0_alias,@"STO_CUDA_RESERVED_SHARED STV_DEFAULT"
__nv_reservedSMEM_offset_0_alias:
	.zero		0
	.zero		64


//--------------------- .nv.constant0._Z9kernel_03Pii --------------------------
	.section	.nv.constant0._Z9kernel_03Pii,"a",@progbits
	.sectionflags	@""
	.align	4
.nv.constant0._Z9kernel_03Pii:
	.zero		908


//--------------------- .nv.constant0._Z9kernel_02v --------------------------
	.section	.nv.constant0._Z9kernel_02v,"a",@progbits
	.sectionflags	@""
	.align	4
.nv.constant0._Z9kernel_02v:
	.zero		896


//--------------------- .nv.constant0._Z9kernel_01v --------------------------
	.section	.nv.constant0._Z9kernel_01v,"a",@progbits
	.sectionflags	@""
	.align	4
.nv.constant0._Z9kernel_01v:
	.zero		896


//--------------------- SYMBOLS --------------------------

	.type		.nv.reservedSmem.offset0,@object
	.size		.nv.reservedSmem.offset0,0x4
	.type		vprintf,@function
